	.headerflags	@"EF_CUDA_TEXMODE_UNIFIED EF_CUDA_64BIT_ADDRESS EF_CUDA_ACCELERATORS EF_CUDA_SM90 EF_CUDA_VIRTUAL_SM(EF_CUDA_SM90)"
	.elftype	@"ET_EXEC"


//--------------------- .nv.info                  --------------------------
	.section	.nv.info,"",@"SHT_CUDA_INFO"
	.align	4


	//----- nvinfo : EIATTR_REGCOUNT
	.align		4
        /*0000*/ 	.byte	0x04, 0x2f
        /*0002*/ 	.short	(.L_1 - .L_0)
	.align		4
.L_0:
        /*0004*/ 	.word	index@(triton_poi_fused_index_put_lift_fresh_3)
        /*0008*/ 	.word	0x0000000e


	//----- nvinfo : EIATTR_MIN_STACK_SIZE
	.align		4
.L_1:
        /*000c*/ 	.byte	0x04, 0x12
        /*000e*/ 	.short	(.L_3 - .L_2)
	.align		4
.L_2:
        /*0010*/ 	.word	index@(triton_poi_fused_index_put_lift_fresh_3)
        /*0014*/ 	.word	0x00000000


	//----- nvinfo : EIATTR_FRAME_SIZE
	.align		4
.L_3:
        /*0018*/ 	.byte	0x04, 0x11
        /*001a*/ 	.short	(.L_5 - .L_4)
	.align		4
.L_4:
        /*001c*/ 	.word	index@(triton_poi_fused_index_put_lift_fresh_3)
        /*0020*/ 	.word	0x00000000


	//----- nvinfo : EIATTR_MIN_STACK_SIZE
	.align		4
.L_5:
        /*0024*/ 	.byte	0x04, 0x12
        /*0026*/ 	.short	(.L_7 - .L_6)
	.align		4
.L_6:
        /*0028*/ 	.word	index@(triton_poi_fused_index_put_lift_fresh_3)
        /*002c*/ 	.word	0x00000000
.L_7:


//--------------------- .nv.info.triton_poi_fused_index_put_lift_fresh_3 --------------------------
	.section	.nv.info.triton_poi_fused_index_put_lift_fresh_3,"",@"SHT_CUDA_INFO"
	.sectionflags	@""
	.align	4


	//----- nvinfo : EIATTR_CUDA_API_VERSION
	.align		4
        /*0000*/ 	.byte	0x04, 0x37
        /*0002*/ 	.short	(.L_9 - .L_8)
.L_8:
        /*0004*/ 	.word	0x0000007c


	//----- nvinfo : EIATTR_KPARAM_INFO
	.align		4
.L_9:
        /*0008*/ 	.byte	0x04, 0x17
        /*000a*/ 	.short	(.L_11 - .L_10)
.L_10:
        /*000c*/ 	.word	0x00000000
        /*0010*/ 	.short	0x0003
        /*0012*/ 	.short	0x0018
        /*0014*/ 	.byte	0x00, 0xf0, 0x11, 0x00


	//----- nvinfo : EIATTR_KPARAM_INFO
	.align		4
.L_11:
        /*0018*/ 	.byte	0x04, 0x17
        /*001a*/ 	.short	(.L_13 - .L_12)
.L_12:
        /*001c*/ 	.word	0x00000000
        /*0020*/ 	.short	0x0002
        /*0022*/ 	.short	0x0010
        /*0024*/ 	.byte	0x00, 0xf4, 0x21, 0x00


	//----- nvinfo : EIATTR_KPARAM_INFO
	.align		4
.L_13:
        /*0028*/ 	.byte	0x04, 0x17
        /*002a*/ 	.short	(.L_15 - .L_14)
.L_14:
        /*002c*/ 	.word	0x00000000
        /*0030*/ 	.short	0x0001
        /*0032*/ 	.short	0x0008
        /*0034*/ 	.byte	0x00, 0xf4, 0x21, 0x00


	//----- nvinfo : EIATTR_KPARAM_INFO
	.align		4
.L_15:
        /*0038*/ 	.byte	0x04, 0x17
        /*003a*/ 	.short	(.L_17 - .L_16)
.L_16:
        /*003c*/ 	.word	0x00000000
        /*0040*/ 	.short	0x0000
        /*0042*/ 	.short	0x0000
        /*0044*/ 	.byte	0x00, 0xf4, 0x21, 0x00


	//----- nvinfo : EIATTR_SPARSE_MMA_MASK
	.align		4
.L_17:
        /*0048*/ 	.byte	0x03, 0x50
        /*004a*/ 	.short	0x0000


	//----- nvinfo : EIATTR_MAXREG_COUNT
	.align		4
        /*004c*/ 	.byte	0x03, 0x1b
        /*004e*/ 	.short	0x00ff


	//----- nvinfo : EIATTR_EXIT_INSTR_OFFSETS
	.align		4
        /*0050*/ 	.byte	0x04, 0x1c
        /*0052*/ 	.short	(.L_19 - .L_18)


	//   ....[0]....
.L_18:
        /*0054*/ 	.word	0x000001f0


	//   ....[1]....
        /*0058*/ 	.word	0x00000210


	//----- nvinfo : EIATTR_REQNTID
	.align		4
.L_19:
        /*005c*/ 	.byte	0x04, 0x10
        /*005e*/ 	.short	(.L_21 - .L_20)
.L_20:
        /*0060*/ 	.word	0x00000080
        /*0064*/ 	.word	0x00000001
        /*0068*/ 	.word	0x00000001


	//----- nvinfo : EIATTR_CBANK_PARAM_SIZE
	.align		4
.L_21:
        /*006c*/ 	.byte	0x03, 0x19
        /*006e*/ 	.short	0x001c


	//----- nvinfo : EIATTR_PARAM_CBANK
	.align		4
        /*0070*/ 	.byte	0x04, 0x0a
        /*0072*/ 	.short	(.L_23 - .L_22)
	.align		4
.L_22:
        /*0074*/ 	.word	index@(.nv.constant0.triton_poi_fused_index_put_lift_fresh_3)
        /*0078*/ 	.short	0x0210
        /*007a*/ 	.short	0x001c


	//----- nvinfo : EIATTR_SW_WAR
	.align		4
.L_23:
        /*007c*/ 	.byte	0x04, 0x36
        /*007e*/ 	.short	(.L_25 - .L_24)
.L_24:
        /*0080*/ 	.word	0x00000008
.L_25:


//--------------------- .nv.callgraph             --------------------------
	.section	.nv.callgraph,"",@"SHT_CUDA_CALLGRAPH"
	.align	4
	.sectionentsize	8
	.align		4
        /*0000*/ 	.word	0x00000000
	.align		4
        /*0004*/ 	.word	0xffffffff
	.align		4
        /*0008*/ 	.word	0x00000000
	.align		4
        /*000c*/ 	.word	0xfffffffe
	.align		4
        /*0010*/ 	.word	0x00000000
	.align		4
        /*0014*/ 	.word	0xfffffffd
	.align		4
        /*0018*/ 	.word	0x00000000
	.align		4
        /*001c*/ 	.word	0xfffffffc


//--------------------- .text.triton_poi_fused_index_put_lift_fresh_3 --------------------------
	.section	.text.triton_poi_fused_index_put_lift_fresh_3,"ax",@progbits
	.align	128
        .global         triton_poi_fused_index_put_lift_fresh_3
        .type           triton_poi_fused_index_put_lift_fresh_3,@function
        .size           triton_poi_fused_index_put_lift_fresh_3,(.L_x_1 - triton_poi_fused_index_put_lift_fresh_3)
        .other          triton_poi_fused_index_put_lift_fresh_3,@"STO_CUDA_ENTRY STV_DEFAULT"
triton_poi_fused_index_put_lift_fresh_3:
.text.triton_poi_fused_index_put_lift_fresh_3:
[----:B------:R-:W0:Y:S02]  /*0000*/  LDC R1, c[0x0][0x28] ;  /* 0x00000a00ff017b82 */ /* 0x000e240000000800 */
[----:B------:R-:W1:Y:S01]  /*0010*/  S2R R0, SR_TID.X ;  /* 0x0000000000007919 */ /* 0x000e620000002100 */
[----:B------:R-:W2:Y:S01]  /*0020*/  LDC.64 R2, c[0x0][0x210] ;  /* 0x00008400ff027b82 */ /* 0x000ea20000000a00 */
[----:B------:R-:W-:Y:S01]  /*0030*/  IMAD.MOV.U32 R11, RZ, RZ, RZ ;  /* 0x000000ffff0b7224 */ /* 0x000fe200078e00ff */
[----:B------:R-:W-:Y:S01]  /*0040*/  ULDC.64 UR4, c[0x0][0x208] ;  /* 0x0000820000047ab9 */ /* 0x000fe20000000a00 */
[----:B------:R-:W3:Y:S01]  /*0050*/  S2R R5, SR_CTAID.X ;  /* 0x0000000000057919 */ /* 0x000ee20000002500 */
[----:B-1----:R-:W-:-:S05]  /*0060*/  LOP3.LUT R0, R0, 0x7f, RZ, 0xc0, !PT ;  /* 0x0000007f00007812 */ /* 0x002fca00078ec0ff */
[----:B---3--:R-:W-:-:S05]  /*0070*/  IMAD R0, R5, 0x80, R0 ;  /* 0x0000008005007824 */ /* 0x008fca00078e0200 */
[----:B------:R-:W-:Y:S02]  /*0080*/  SHF.R.S32.HI R5, RZ, 0x1f, R0 ;  /* 0x0000001fff057819 */ /* 0x000fe40000011400 */
[----:B------:R-:W-:Y:S02]  /*0090*/  ISETP.GE.AND P0, PT, R0, 0x800, PT ;  /* 0x000008000000780c */ /* 0x000fe40003f06270 */
[----:B------:R-:W-:Y:S02]  /*00a0*/  LEA.HI R6, R5, R0, RZ, 0x4 ;  /* 0x0000000005067211 */ /* 0x000fe400078f20ff */
[----:B------:R-:W1:Y:S02]  /*00b0*/  LDC.64 R4, c[0x0][0x218] ;  /* 0x00008600ff047b82 */ /* 0x000e640000000a00 */
[----:B------:R-:W-:-:S05]  /*00c0*/  SHF.R.S32.HI R7, RZ, 0x4, R6 ;  /* 0x00000004ff077819 */ /* 0x000fca0000011406 */
[----:B------:R-:W-:-:S04]  /*00d0*/  IMAD.SHL.U32 R9, R7, 0x2, RZ ;  /* 0x0000000207097824 */ /* 0x000fc800078e00ff */
[----:B--2---:R-:W-:Y:S01]  /*00e0*/  IMAD.WIDE R2, R9, 0x4, R2 ;  /* 0x0000000409027825 */ /* 0x004fe200078e0202 */
[----:B------:R-:W-:-:S04]  /*00f0*/  LOP3.LUT R9, R6, 0xfffffff0, RZ, 0xc0, !PT ;  /* 0xfffffff006097812 */ /* 0x000fc800078ec0ff */
[----:B------:R-:W2:Y:S01]  /*0100*/  @!P0 LDG.E.EL R11, desc[UR4][R2.64] ;  /* 0x00000004020b8981 */ /* 0x000ea2000c2e1900 */
[----:B------:R-:W-:Y:S02]  /*0110*/  IMAD.MOV.U32 R8, RZ, RZ, RZ ;  /* 0x000000ffff087224 */ /* 0x000fe400078e00ff */
[----:B------:R-:W-:-:S04]  /*0120*/  IMAD.IADD R0, R0, 0x1, -R9 ;  /* 0x0000000100007824 */ /* 0x000fc800078e0a09 */
[----:B------:R-:W3:Y:S01]  /*0130*/  @!P0 LDG.E.EL R8, desc[UR4][R2.64+0x4] ;  /* 0x0000040402088981 */ /* 0x000ee2000c2e1900 */
[----:B------:R-:W-:Y:S02]  /*0140*/  IMAD R9, R7, 0x20, R0 ;  /* 0x0000002007097824 */ /* 0x000fe400078e0200 */
[----:B------:R-:W-:Y:S01]  /*0150*/  IMAD.MOV.U32 R0, RZ, RZ, RZ ;  /* 0x000000ffff007224 */ /* 0x000fe200078e00ff */
[----:B------:R-:W4:Y:S01]  /*0160*/  LDC.64 R6, c[0x0][0x220] ;  /* 0x00008800ff067b82 */ /* 0x000f220000000a00 */
[----:B-1----:R-:W-:-:S05]  /*0170*/  IMAD.WIDE R4, R9, 0x4, R4 ;  /* 0x0000000409047825 */ /* 0x002fca00078e0204 */
[----:B------:R-:W5:Y:S01]  /*0180*/  @!P0 LDG.E R0, desc[UR4][R4.64] ;  /* 0x0000000404008981 */ /* 0x000f62000c1e1900 */
[----:B----4-:R-:W-:Y:S01]  /*0190*/  IMAD.WIDE R6, R9, 0x4, R6 ;  /* 0x0000000409067825 */ /* 0x010fe200078e0206 */
[C---:B--2---:R-:W-:Y:S02]  /*01a0*/  FSETP.NAN.AND P2, PT, R11.reuse, R11, PT ;  /* 0x0000000b0b00720b */ /* 0x044fe40003f48000 */
[----:B---3--:R-:W-:-:S11]  /*01b0*/  FSETP.GT.AND P1, PT, R11, R8, PT ;  /* 0x000000080b00720b */ /* 0x008fd60003f24000 */
[----:B------:R-:W-:-:S04]  /*01c0*/  @!P2 FSEL R11, R11, R8, P1 ;  /* 0x000000080b0ba208 */ /* 0x000fc80000800000 */
[----:B------:R-:W-:-:S04]  /*01d0*/  FSETP.GEU.AND P1, PT, R11, RZ, PT ;  /* 0x000000ff0b00720b */ /* 0x000fc80003f2e000 */
[----:B-----5:R-:W-:Y:S01]  /*01e0*/  SEL R3, R0, 0x49742400, P1 ;  /* 0x4974240000037807 */ /* 0x020fe20000800000 */
[----:B------:R-:W-:Y:S08]  /*01f0*/  @P0 EXIT ;  /* 0x000000000000094d */ /* 0x000ff00003800000 */
[----:B------:R-:W-:Y:S01]  /*0200*/  STG.E desc[UR4][R6.64], R3 ;  /* 0x0000000306007986 */ /* 0x000fe2000c101904 */
[----:B------:R-:W-:Y:S05]  /*0210*/  EXIT ;  /* 0x000000000000794d */ /* 0x000fea0003800000 */
.L_x_0:
[----:B------:R-:W-:-:S00]  /*0220*/  BRA `(.L_x_0) ;  /* 0xfffffffc00fc7947 */ /* 0x000fc0000383ffff */
[----:B------:R-:W-:-:S00]  /*0230*/  NOP ;  /* 0x0000000000007918 */ /* 0x000fc00000000000 */
        /* <DEDUP_REMOVED lines=12> */
.L_x_1:


//--------------------- .nv.constant0.triton_poi_fused_index_put_lift_fresh_3 --------------------------
	.section	.nv.constant0.triton_poi_fused_index_put_lift_fresh_3,"a",@progbits
	.sectionflags	@""
	.align	4
.nv.constant0.triton_poi_fused_index_put_lift_fresh_3:
	.zero		556
